//
// Generated by NVIDIA NVVM Compiler
//
// Compiler Build ID: CL-36424714
// Cuda compilation tools, release 13.0, V13.0.88
// Based on NVVM 20.0.0
//

.version 9.0
.target sm_100
.address_size 64

	// .globl	_Z7kernel1v
.global .align 4 .u32 a1 = 4;
.global .align 4 .b8 b1[40];
.global .align 4 .u32 a2 = 10;
.global .align 4 .b8 b2[40];
.global .align 4 .u32 a3 = 10;
.global .align 4 .b8 b3[40];

.visible .entry _Z7kernel1v()
{
	.reg .b32 	%r<2>;

	atom.global.inc.u32 	%r1, [a1], 2147483647;
	ret;

}
	// .globl	_Z7kernel2v
.visible .entry _Z7kernel2v()
{
	.reg .b32 	%r<2>;

	atom.global.inc.u32 	%r1, [b1], 2147483647;
	ret;

}
	// .globl	_Z7kernel3v
.visible .entry _Z7kernel3v()
{
	.reg .b32 	%r<2>;

	atom.global.inc.u32 	%r1, [a2], -1;
	ret;

}
	// .globl	_Z7kernel4v
.visible .entry _Z7kernel4v()
{
	.reg .b32 	%r<4>;

	atom.global.inc.u32 	%r1, [b2], 2147483647;
	ld.global.u32 	%r2, [b2+8];
	atom.global.max.u32 	%r3, [b2+4], %r2;
	ret;

}
	// .globl	_Z7kernel5v
.visible .entry _Z7kernel5v()
{
	.reg .b32 	%r<3>;

	atom.global.inc.u32 	%r1, [a3], 2147483647;
	atom.global.dec.u32 	%r2, [a3], 2147483647;
	ret;

}
	// .globl	_Z7kernel6v
.visible .entry _Z7kernel6v()
{
	.reg .b32 	%r<2>;

	atom.global.inc.u32 	%r1, [b3], 2147483647;
	ret;

}


// ===== COMPILED SASS (sm_100) =====

	.target	sm_100

	.elftype	@"ET_EXEC"


//--------------------- .note.nv.tkinfo           --------------------------
	.section	.note.nv.tkinfo,"",@"SHT_NOTE"
	.sectionflags	@"SHF_NOTE_NV_TKINFO"
	.tkinfo
        /*0018*/ 	.word	0x00000002
        /*0030*/ 	.string	""
        /*0030*/ 	.string	"ptxas"
        /*0030*/ 	.string	"Cuda compilation tools, release 13.0, V13.0.88"
        /*0030*/ 	.string	"Build cuda_13.0.r13.0/compiler.36424714_0"
        /*0030*/ 	.string	"-arch sm_100 -m 64 "



//--------------------- .note.nv.cuinfo           --------------------------
	.section	.note.nv.cuinfo,"",@"SHT_NOTE"
	.sectionflags	@"SHF_NOTE_NV_CUINFO"
        /*0018*/ 	.short	0x0002
        /*001a*/ 	.short	0x0064
        /*001c*/ 	.short	0x0082
	.zero		2


//--------------------- .nv.info                  --------------------------
	.section	.nv.info,"",@"SHT_CUDA_INFO"
	.align	4


	//----- nvinfo : EIATTR_REGCOUNT
	.align		4
        /*0000*/ 	.byte	0x04, 0x2f
        /*0002*/ 	.short	(.L_7 - .L_6)
	.align		4
.L_6:
        /*0004*/ 	.word	index@(_Z7kernel1v)
        /*0008*/ 	.word	0x00000008


	//----- nvinfo : EIATTR_FRAME_SIZE
	.align		4
.L_7:
        /*000c*/ 	.byte	0x04, 0x11
        /*000e*/ 	.short	(.L_9 - .L_8)
	.align		4
.L_8:
        /*0010*/ 	.word	index@(_Z7kernel1v)
        /*0014*/ 	.word	0x00000000


	//----- nvinfo : EIATTR_REGCOUNT
	.align		4
.L_9:
        /*0018*/ 	.byte	0x04, 0x2f
        /*001a*/ 	.short	(.L_11 - .L_10)
	.align		4
.L_10:
        /*001c*/ 	.word	index@(_Z7kernel2v)
        /*0020*/ 	.word	0x00000008


	//----- nvinfo : EIATTR_FRAME_SIZE
	.align		4
.L_11:
        /*0024*/ 	.byte	0x04, 0x11
        /*0026*/ 	.short	(.L_13 - .L_12)
	.align		4
.L_12:
        /*0028*/ 	.word	index@(_Z7kernel2v)
        /*002c*/ 	.word	0x00000000


	//----- nvinfo : EIATTR_REGCOUNT
	.align		4
.L_13:
        /*0030*/ 	.byte	0x04, 0x2f
        /*0032*/ 	.short	(.L_15 - .L_14)
	.align		4
.L_14:
        /*0034*/ 	.word	index@(_Z7kernel3v)
        /*0038*/ 	.word	0x00000008


	//----- nvinfo : EIATTR_FRAME_SIZE
	.align		4
.L_15:
        /*003c*/ 	.byte	0x04, 0x11
        /*003e*/ 	.short	(.L_17 - .L_16)
	.align		4
.L_16:
        /*0040*/ 	.word	index@(_Z7kernel3v)
        /*0044*/ 	.word	0x00000000


	//----- nvinfo : EIATTR_REGCOUNT
	.align		4
.L_17:
        /*0048*/ 	.byte	0x04, 0x2f
        /*004a*/ 	.short	(.L_19 - .L_18)
	.align		4
.L_18:
        /*004c*/ 	.word	index@(_Z7kernel4v)
        /*0050*/ 	.word	0x0000000a


	//----- nvinfo : EIATTR_FRAME_SIZE
	.align		4
.L_19:
        /*0054*/ 	.byte	0x04, 0x11
        /*0056*/ 	.short	(.L_21 - .L_20)
	.align		4
.L_20:
        /*0058*/ 	.word	index@(_Z7kernel4v)
        /*005c*/ 	.word	0x00000000


	//----- nvinfo : EIATTR_REGCOUNT
	.align		4
.L_21:
        /*0060*/ 	.byte	0x04, 0x2f
        /*0062*/ 	.short	(.L_23 - .L_22)
	.align		4
.L_22:
        /*0064*/ 	.word	index@(_Z7kernel5v)
        /*0068*/ 	.word	0x00000008


	//----- nvinfo : EIATTR_FRAME_SIZE
	.align		4
.L_23:
        /*006c*/ 	.byte	0x04, 0x11
        /*006e*/ 	.short	(.L_25 - .L_24)
	.align		4
.L_24:
        /*0070*/ 	.word	index@(_Z7kernel5v)
        /*0074*/ 	.word	0x00000000


	//----- nvinfo : EIATTR_REGCOUNT
	.align		4
.L_25:
        /*0078*/ 	.byte	0x04, 0x2f
        /*007a*/ 	.short	(.L_27 - .L_26)
	.align		4
.L_26:
        /*007c*/ 	.word	index@(_Z7kernel6v)
        /*0080*/ 	.word	0x00000008


	//----- nvinfo : EIATTR_FRAME_SIZE
	.align		4
.L_27:
        /*0084*/ 	.byte	0x04, 0x11
        /*0086*/ 	.short	(.L_29 - .L_28)
	.align		4
.L_28:
        /*0088*/ 	.word	index@(_Z7kernel6v)
        /*008c*/ 	.word	0x00000000


	//----- nvinfo : EIATTR_MIN_STACK_SIZE
	.align		4
.L_29:
        /*0090*/ 	.byte	0x04, 0x12
        /*0092*/ 	.short	(.L_31 - .L_30)
	.align		4
.L_30:
        /*0094*/ 	.word	index@(_Z7kernel6v)
        /*0098*/ 	.word	0x00000000


	//----- nvinfo : EIATTR_MIN_STACK_SIZE
	.align		4
.L_31:
        /*009c*/ 	.byte	0x04, 0x12
        /*009e*/ 	.short	(.L_33 - .L_32)
	.align		4
.L_32:
        /*00a0*/ 	.word	index@(_Z7kernel5v)
        /*00a4*/ 	.word	0x00000000


	//----- nvinfo : EIATTR_MIN_STACK_SIZE
	.align		4
.L_33:
        /*00a8*/ 	.byte	0x04, 0x12
        /*00aa*/ 	.short	(.L_35 - .L_34)
	.align		4
.L_34:
        /*00ac*/ 	.word	index@(_Z7kernel4v)
        /*00b0*/ 	.word	0x00000000


	//----- nvinfo : EIATTR_MIN_STACK_SIZE
	.align		4
.L_35:
        /*00b4*/ 	.byte	0x04, 0x12
        /*00b6*/ 	.short	(.L_37 - .L_36)
	.align		4
.L_36:
        /*00b8*/ 	.word	index@(_Z7kernel3v)
        /*00bc*/ 	.word	0x00000000


	//----- nvinfo : EIATTR_MIN_STACK_SIZE
	.align		4
.L_37:
        /*00c0*/ 	.byte	0x04, 0x12
        /*00c2*/ 	.short	(.L_39 - .L_38)
	.align		4
.L_38:
        /*00c4*/ 	.word	index@(_Z7kernel2v)
        /*00c8*/ 	.word	0x00000000


	//----- nvinfo : EIATTR_MIN_STACK_SIZE
	.align		4
.L_39:
        /*00cc*/ 	.byte	0x04, 0x12
        /*00ce*/ 	.short	(.L_41 - .L_40)
	.align		4
.L_40:
        /*00d0*/ 	.word	index@(_Z7kernel1v)
        /*00d4*/ 	.word	0x00000000
.L_41:


//--------------------- .nv.compat                --------------------------
	.section	.nv.compat,"",@"SHT_CUDA_COMPAT_INFO"
	.align	4
        /*0000*/ 	.byte	0x02, 0x09, 0x00, 0x00, 0x02, 0x02, 0x01, 0x00, 0x02, 0x05, 0x05, 0x00, 0x03, 0x07, 0x01, 0x01
        /*0010*/ 	.byte	0x02, 0x03, 0x00, 0x00, 0x02, 0x06, 0x01, 0x00, 0x04, 0x0b, 0x08, 0x00, 0x09, 0x00, 0x00, 0x00
        /*0020*/ 	.byte	0x00, 0x00, 0x00, 0x00


//--------------------- .nv.info._Z7kernel6v      --------------------------
	.section	.nv.info._Z7kernel6v,"",@"SHT_CUDA_INFO"
	.sectionflags	@""
	.align	4


	//----- nvinfo : EIATTR_CUDA_API_VERSION
	.align		4
        /*0000*/ 	.byte	0x04, 0x37
        /*0002*/ 	.short	(.L_43 - .L_42)
.L_42:
        /*0004*/ 	.word	0x00000082


	//----- nvinfo : EIATTR_SPARSE_MMA_MASK
	.align		4
.L_43:
        /*0008*/ 	.byte	0x03, 0x50
        /*000a*/ 	.short	0x0000


	//----- nvinfo : EIATTR_MAXREG_COUNT
	.align		4
        /*000c*/ 	.byte	0x03, 0x1b
        /*000e*/ 	.short	0x00ff


	//----- nvinfo : EIATTR_MERCURY_ISA_VERSION
	.align		4
        /*0010*/ 	.byte	0x03, 0x5f
        /*0012*/ 	.short	0x0101


	//----- nvinfo : EIATTR_VRC_CTA_INIT_COUNT
	.align		4
        /*0014*/ 	.byte	0x02, 0x4a
	.zero		1
	.zero		1


	//----- nvinfo : EIATTR_EXIT_INSTR_OFFSETS
	.align		4
        /*0018*/ 	.byte	0x04, 0x1c
        /*001a*/ 	.short	(.L_45 - .L_44)


	//   ....[0]....
.L_44:
        /*001c*/ 	.word	0x00000050


	//----- nvinfo : EIATTR_SW_WAR
	.align		4
.L_45:
        /*0020*/ 	.byte	0x04, 0x36
        /*0022*/ 	.short	(.L_47 - .L_46)
.L_46:
        /*0024*/ 	.word	0x00000008
.L_47:


//--------------------- .nv.info._Z7kernel5v      --------------------------
	.section	.nv.info._Z7kernel5v,"",@"SHT_CUDA_INFO"
	.sectionflags	@""
	.align	4


	//----- nvinfo : EIATTR_CUDA_API_VERSION
	.align		4
        /*0000*/ 	.byte	0x04, 0x37
        /*0002*/ 	.short	(.L_49 - .L_48)
.L_48:
        /*0004*/ 	.word	0x00000082


	//----- nvinfo : EIATTR_SPARSE_MMA_MASK
	.align		4
.L_49:
        /*0008*/ 	.byte	0x03, 0x50
        /*000a*/ 	.short	0x0000


	//----- nvinfo : EIATTR_MAXREG_COUNT
	.align		4
        /*000c*/ 	.byte	0x03, 0x1b
        /*000e*/ 	.short	0x00ff


	//----- nvinfo : EIATTR_MERCURY_ISA_VERSION
	.align		4
        /*0010*/ 	.byte	0x03, 0x5f
        /*0012*/ 	.short	0x0101


	//----- nvinfo : EIATTR_VRC_CTA_INIT_COUNT
	.align		4
        /*0014*/ 	.byte	0x02, 0x4a
	.zero		1
	.zero		1


	//----- nvinfo : EIATTR_EXIT_INSTR_OFFSETS
	.align		4
        /*0018*/ 	.byte	0x04, 0x1c
        /*001a*/ 	.short	(.L_51 - .L_50)


	//   ....[0]....
.L_50:
        /*001c*/ 	.word	0x00000060


	//----- nvinfo : EIATTR_SW_WAR
	.align		4
.L_51:
        /*0020*/ 	.byte	0x04, 0x36
        /*0022*/ 	.short	(.L_53 - .L_52)
.L_52:
        /*0024*/ 	.word	0x00000008
.L_53:


//--------------------- .nv.info._Z7kernel4v      --------------------------
	.section	.nv.info._Z7kernel4v,"",@"SHT_CUDA_INFO"
	.sectionflags	@""
	.align	4


	//----- nvinfo : EIATTR_CUDA_API_VERSION
	.align		4
        /*0000*/ 	.byte	0x04, 0x37
        /*0002*/ 	.short	(.L_55 - .L_54)
.L_54:
        /*0004*/ 	.word	0x00000082


	//----- nvinfo : EIATTR_SPARSE_MMA_MASK
	.align		4
.L_55:
        /*0008*/ 	.byte	0x03, 0x50
        /*000a*/ 	.short	0x0000


	//----- nvinfo : EIATTR_MAXREG_COUNT
	.align		4
        /*000c*/ 	.byte	0x03, 0x1b
        /*000e*/ 	.short	0x00ff


	//----- nvinfo : EIATTR_MERCURY_ISA_VERSION
	.align		4
        /*0010*/ 	.byte	0x03, 0x5f
        /*0012*/ 	.short	0x0101


	//----- nvinfo : EIATTR_INT_WARP_WIDE_INSTR_OFFSETS
	.align		4
        /*0014*/ 	.byte	0x04, 0x31
        /*0016*/ 	.short	(.L_57 - .L_56)


	//   ....[0]....
.L_56:
        /*0018*/ 	.word	0x00000080


	//   ....[1]....
        /*001c*/ 	.word	0x000000f0


	//----- nvinfo : EIATTR_VRC_CTA_INIT_COUNT
	.align		4
.L_57:
        /*0020*/ 	.byte	0x02, 0x4a
	.zero		1
	.zero		1


	//----- nvinfo : EIATTR_EXIT_INSTR_OFFSETS
	.align		4
        /*0024*/ 	.byte	0x04, 0x1c
        /*0026*/ 	.short	(.L_59 - .L_58)


	//   ....[0]....
.L_58:
        /*0028*/ 	.word	0x00000120


	//----- nvinfo : EIATTR_SW_WAR
	.align		4
.L_59:
        /*002c*/ 	.byte	0x04, 0x36
        /*002e*/ 	.short	(.L_61 - .L_60)
.L_60:
        /*0030*/ 	.word	0x00000008
.L_61:


//--------------------- .nv.info._Z7kernel3v      --------------------------
	.section	.nv.info._Z7kernel3v,"",@"SHT_CUDA_INFO"
	.sectionflags	@""
	.align	4


	//----- nvinfo : EIATTR_CUDA_API_VERSION
	.align		4
        /*0000*/ 	.byte	0x04, 0x37
        /*0002*/ 	.short	(.L_63 - .L_62)
.L_62:
        /*0004*/ 	.word	0x00000082


	//----- nvinfo : EIATTR_SPARSE_MMA_MASK
	.align		4
.L_63:
        /*0008*/ 	.byte	0x03, 0x50
        /*000a*/ 	.short	0x0000


	//----- nvinfo : EIATTR_MAXREG_COUNT
	.align		4
        /*000c*/ 	.byte	0x03, 0x1b
        /*000e*/ 	.short	0x00ff


	//----- nvinfo : EIATTR_MERCURY_ISA_VERSION
	.align		4
        /*0010*/ 	.byte	0x03, 0x5f
        /*0012*/ 	.short	0x0101


	//----- nvinfo : EIATTR_INT_WARP_WIDE_INSTR_OFFSETS
	.align		4
        /*0014*/ 	.byte	0x04, 0x31
        /*0016*/ 	.short	(.L_65 - .L_64)


	//   ....[0]....
.L_64:
        /*0018*/ 	.word	0x00000030


	//----- nvinfo : EIATTR_VRC_CTA_INIT_COUNT
	.align		4
.L_65:
        /*001c*/ 	.byte	0x02, 0x4a
	.zero		1
	.zero		1


	//----- nvinfo : EIATTR_EXIT_INSTR_OFFSETS
	.align		4
        /*0020*/ 	.byte	0x04, 0x1c
        /*0022*/ 	.short	(.L_67 - .L_66)


	//   ....[0]....
.L_66:
        /*0024*/ 	.word	0x00000090


	//----- nvinfo : EIATTR_SW_WAR
	.align		4
.L_67:
        /*0028*/ 	.byte	0x04, 0x36
        /*002a*/ 	.short	(.L_69 - .L_68)
.L_68:
        /*002c*/ 	.word	0x00000008
.L_69:


//--------------------- .nv.info._Z7kernel2v      --------------------------
	.section	.nv.info._Z7kernel2v,"",@"SHT_CUDA_INFO"
	.sectionflags	@""
	.align	4


	//----- nvinfo : EIATTR_CUDA_API_VERSION
	.align		4
        /*0000*/ 	.byte	0x04, 0x37
        /*0002*/ 	.short	(.L_71 - .L_70)
.L_70:
        /*0004*/ 	.word	0x00000082


	//----- nvinfo : EIATTR_SPARSE_MMA_MASK
	.align		4
.L_71:
        /*0008*/ 	.byte	0x03, 0x50
        /*000a*/ 	.short	0x0000


	//----- nvinfo : EIATTR_MAXREG_COUNT
	.align		4
        /*000c*/ 	.byte	0x03, 0x1b
        /*000e*/ 	.short	0x00ff


	//----- nvinfo : EIATTR_MERCURY_ISA_VERSION
	.align		4
        /*0010*/ 	.byte	0x03, 0x5f
        /*0012*/ 	.short	0x0101


	//----- nvinfo : EIATTR_VRC_CTA_INIT_COUNT
	.align		4
        /*0014*/ 	.byte	0x02, 0x4a
	.zero		1
	.zero		1


	//----- nvinfo : EIATTR_EXIT_INSTR_OFFSETS
	.align		4
        /*0018*/ 	.byte	0x04, 0x1c
        /*001a*/ 	.short	(.L_73 - .L_72)


	//   ....[0]....
.L_72:
        /*001c*/ 	.word	0x00000050


	//----- nvinfo : EIATTR_SW_WAR
	.align		4
.L_73:
        /*0020*/ 	.byte	0x04, 0x36
        /*0022*/ 	.short	(.L_75 - .L_74)
.L_74:
        /*0024*/ 	.word	0x00000008
.L_75:


//--------------------- .nv.info._Z7kernel1v      --------------------------
	.section	.nv.info._Z7kernel1v,"",@"SHT_CUDA_INFO"
	.sectionflags	@""
	.align	4


	//----- nvinfo : EIATTR_CUDA_API_VERSION
	.align		4
        /*0000*/ 	.byte	0x04, 0x37
        /*0002*/ 	.short	(.L_77 - .L_76)
.L_76:
        /*0004*/ 	.word	0x00000082


	//----- nvinfo : EIATTR_SPARSE_MMA_MASK
	.align		4
.L_77:
        /*0008*/ 	.byte	0x03, 0x50
        /*000a*/ 	.short	0x0000


	//----- nvinfo : EIATTR_MAXREG_COUNT
	.align		4
        /*000c*/ 	.byte	0x03, 0x1b
        /*000e*/ 	.short	0x00ff


	//----- nvinfo : EIATTR_MERCURY_ISA_VERSION
	.align		4
        /*0010*/ 	.byte	0x03, 0x5f
        /*0012*/ 	.short	0x0101


	//----- nvinfo : EIATTR_VRC_CTA_INIT_COUNT
	.align		4
        /*0014*/ 	.byte	0x02, 0x4a
	.zero		1
	.zero		1


	//----- nvinfo : EIATTR_EXIT_INSTR_OFFSETS
	.align		4
        /*0018*/ 	.byte	0x04, 0x1c
        /*001a*/ 	.short	(.L_79 - .L_78)


	//   ....[0]....
.L_78:
        /*001c*/ 	.word	0x00000050


	//----- nvinfo : EIATTR_SW_WAR
	.align		4
.L_79:
        /*0020*/ 	.byte	0x04, 0x36
        /*0022*/ 	.short	(.L_81 - .L_80)
.L_80:
        /*0024*/ 	.word	0x00000008
.L_81:


//--------------------- .nv.callgraph             --------------------------
	.section	.nv.callgraph,"",@"SHT_CUDA_CALLGRAPH"
	.align	4
	.sectionentsize	8
	.align		4
        /*0000*/ 	.word	0x00000000
	.align		4
        /*0004*/ 	.word	0xffffffff
	.align		4
        /*0008*/ 	.word	0x00000000
	.align		4
        /*000c*/ 	.word	0xfffffffe
	.align		4
        /*0010*/ 	.word	0x00000000
	.align		4
        /*0014*/ 	.word	0xfffffffd
	.align		4
        /*0018*/ 	.word	0x00000000
	.align		4
        /*001c*/ 	.word	0xfffffffc


//--------------------- .nv.constant4             --------------------------
	.section	.nv.constant4,"a",@progbits
	.align	8
	.align		8
.nv.constant4:
        /*0000*/ 	.dword	a1
	.align		8
        /*0008*/ 	.dword	b1
	.align		8
        /*0010*/ 	.dword	a2
	.align		8
        /*0018*/ 	.dword	b2
	.align		8
        /*0020*/ 	.dword	a3
	.align		8
        /*0028*/ 	.dword	b3


//--------------------- .text._Z7kernel6v         --------------------------
	.section	.text._Z7kernel6v,"ax",@progbits
	.align	128
        .global         _Z7kernel6v
        .type           _Z7kernel6v,@function
        .size           _Z7kernel6v,(.L_x_6 - _Z7kernel6v)
        .other          _Z7kernel6v,@"STO_CUDA_ENTRY STV_DEFAULT"
_Z7kernel6v:
.text._Z7kernel6v:
[----:B------:R-:W-:Y:S08]  /*0000*/  LDC R1, c[0x0][0x37c] ;  /* 0x0000df00ff017b82 */ /* 0x000ff00000000800 */
[----:B------:R-:W0:Y:S01]  /*0010*/  LDC.64 R2, c[0x4][0x28] ;  /* 0x01000a00ff027b82 */ /* 0x000e220000000a00 */
[----:B------:R-:W0:Y:S01]  /*0020*/  LDCU.64 UR4, c[0x0][0x358] ;  /* 0x00006b00ff0477ac */ /* 0x000e220008000a00 */
[----:B------:R-:W-:-:S05]  /*0030*/  MOV R5, 0x7fffffff ;  /* 0x7fffffff00057802 */ /* 0x000fca0000000f00 */
[----:B0-----:R-:W-:Y:S01]  /*0040*/  REDG.E.INC.STRONG.GPU desc[UR4][R2.64], R5 ;  /* 0x000000050200798e */ /* 0x001fe2000d92e104 */
[----:B------:R-:W-:Y:S05]  /*0050*/  EXIT ;  /* 0x000000000000794d */ /* 0x000fea0003800000 */
.L_x_0:
[----:B------:R-:W-:-:S00]  /*0060*/  BRA `(.L_x_0) ;  /* 0xfffffffc00fc7947 */ /* 0x000fc0000383ffff */
[----:B------:R-:W-:-:S00]  /*0070*/  NOP ;  /* 0x0000000000007918 */ /* 0x000fc00000000000 */
        /* <DEDUP_REMOVED lines=8> */
.L_x_6:


//--------------------- .text._Z7kernel5v         --------------------------
	.section	.text._Z7kernel5v,"ax",@progbits
	.align	128
        .global         _Z7kernel5v
        .type           _Z7kernel5v,@function
        .size           _Z7kernel5v,(.L_x_7 - _Z7kernel5v)
        .other          _Z7kernel5v,@"STO_CUDA_ENTRY STV_DEFAULT"
_Z7kernel5v:
.text._Z7kernel5v:
[----:B------:R-:W-:Y:S08]  /*0000*/  LDC R1, c[0x0][0x37c] ;  /* 0x0000df00ff017b82 */ /* 0x000ff00000000800 */
[----:B------:R-:W0:Y:S01]  /*0010*/  LDC.64 R2, c[0x4][0x20] ;  /* 0x01000800ff027b82 */ /* 0x000e220000000a00 */
[----:B------:R-:W0:Y:S01]  /*0020*/  LDCU.64 UR4, c[0x0][0x358] ;  /* 0x00006b00ff0477ac */ /* 0x000e220008000a00 */
[----:B------:R-:W-:-:S05]  /*0030*/  MOV R5, 0x7fffffff ;  /* 0x7fffffff00057802 */ /* 0x000fca0000000f00 */
[----:B0-----:R-:W-:Y:S04]  /*0040*/  REDG.E.INC.STRONG.GPU desc[UR4][R2.64], R5 ;  /* 0x000000050200798e */ /* 0x001fe8000d92e104 */
[----:B------:R-:W-:Y:S01]  /*0050*/  REDG.E.DEC.STRONG.GPU desc[UR4][R2.64], R5 ;  /* 0x000000050200798e */ /* 0x000fe2000e12e104 */
[----:B------:R-:W-:Y:S05]  /*0060*/  EXIT ;  /* 0x000000000000794d */ /* 0x000fea0003800000 */
.L_x_1:
        /* <DEDUP_REMOVED lines=9> */
.L_x_7:


//--------------------- .text._Z7kernel4v         --------------------------
	.section	.text._Z7kernel4v,"ax",@progbits
	.align	128
        .global         _Z7kernel4v
        .type           _Z7kernel4v,@function
        .size           _Z7kernel4v,(.L_x_8 - _Z7kernel4v)
        .other          _Z7kernel4v,@"STO_CUDA_ENTRY STV_DEFAULT"
_Z7kernel4v:
.text._Z7kernel4v:
[----:B------:R-:W-:Y:S08]  /*0000*/  LDC R1, c[0x0][0x37c] ;  /* 0x0000df00ff017b82 */ /* 0x000ff00000000800 */
[----:B------:R-:W0:Y:S01]  /*0010*/  LDC.64 R2, c[0x4][0x18] ;  /* 0x01000600ff027b82 */ /* 0x000e220000000a00 */
[----:B------:R-:W0:Y:S01]  /*0020*/  LDCU.64 UR8, c[0x0][0x358] ;  /* 0x00006b00ff0877ac */ /* 0x000e220008000a00 */
[----:B------:R-:W-:Y:S01]  /*0030*/  IMAD.MOV.U32 R7, RZ, RZ, 0x7fffffff ;  /* 0x7fffffffff077424 */ /* 0x000fe200078e00ff */
[----:B------:R-:W1:Y:S01]  /*0040*/  S2R R4, SR_LANEID ;  /* 0x0000000000047919 */ /* 0x000e620000000000 */
[----:B------:R-:W2:Y:S03]  /*0050*/  LDCU.64 UR6, c[0x4][0x18] ;  /* 0x01000300ff0677ac */ /* 0x000ea60008000a00 */
[----:B0-----:R0:W-:Y:S04]  /*0060*/  REDG.E.INC.STRONG.GPU desc[UR8][R2.64], R7 ;  /* 0x000000070200798e */ /* 0x0011e8000d92e108 */
[----:B------:R-:W3:Y:S01]  /*0070*/  LDG.E R0, desc[UR8][R2.64+0x8] ;  /* 0x0000080802007981 */ /* 0x000ee2000c1e1900 */
[----:B------:R-:W-:Y:S01]  /*0080*/  VOTEU.ANY UR4, UPT, PT ;  /* 0x0000000000047886 */ /* 0x000fe200038e0100 */
[----:B--2---:R-:W-:-:S02]  /*0090*/  UIADD3 UR5, UP0, UPT, UR6, 0x8, URZ ;  /* 0x0000000806057890 */ /* 0x004fc4000ff1e0ff */
[----:B------:R-:W-:-:S06]  /*00a0*/  UFLO.U32 UR4, UR4 ;  /* 0x00000004000472bd */ /* 0x000fcc00080e0000 */
[----:B-1----:R-:W-:Y:S01]  /*00b0*/  ISETP.EQ.U32.AND P0, PT, R4, UR4, PT ;  /* 0x0000000404007c0c */ /* 0x002fe2000bf02070 */
[----:B------:R-:W-:Y:S01]  /*00c0*/  UIADD3.X UR4, UPT, UPT, URZ, UR7, URZ, UP0, !UPT ;  /* 0x00000007ff047290 */ /* 0x000fe200087fe4ff */
[----:B------:R-:W-:-:S05]  /*00d0*/  IMAD.U32 R4, RZ, RZ, UR5 ;  /* 0x00000005ff047e24 */ /* 0x000fca000f8e00ff */
[----:B------:R-:W-:Y:S02]  /*00e0*/  MOV R5, UR4 ;  /* 0x0000000400057c02 */ /* 0x000fe40008000f00 */
[----:B---3--:R-:W-:-:S13]  /*00f0*/  CREDUX.MAX UR10, R0 ;  /* 0x00000000000a72cc */ /* 0x008fda0000000000 */
[----:B0-----:R-:W-:-:S05]  /*0100*/  IMAD.U32 R3, RZ, RZ, UR10 ;  /* 0x0000000aff037e24 */ /* 0x001fca000f8e00ff */
[----:B------:R-:W-:Y:S01]  /*0110*/  @P0 REDG.E.MAX.STRONG.GPU desc[UR8][R4.64+-0x4], R3 ;  /* 0xfffffc030400098e */ /* 0x000fe2000d12e108 */
[----:B------:R-:W-:Y:S05]  /*0120*/  EXIT ;  /* 0x000000000000794d */ /* 0x000fea0003800000 */
.L_x_2:
        /* <DEDUP_REMOVED lines=13> */
.L_x_8:


//--------------------- .text._Z7kernel3v         --------------------------
	.section	.text._Z7kernel3v,"ax",@progbits
	.align	128
        .global         _Z7kernel3v
        .type           _Z7kernel3v,@function
        .size           _Z7kernel3v,(.L_x_9 - _Z7kernel3v)
        .other          _Z7kernel3v,@"STO_CUDA_ENTRY STV_DEFAULT"
_Z7kernel3v:
.text._Z7kernel3v:
[----:B------:R-:W-:Y:S01]  /*0000*/  LDC R1, c[0x0][0x37c] ;  /* 0x0000df00ff017b82 */ /* 0x000fe20000000800 */
[----:B------:R-:W0:Y:S07]  /*0010*/  S2R R0, SR_LANEID ;  /* 0x0000000000007919 */ /* 0x000e2e0000000000 */
[----:B------:R-:W1:Y:S01]  /*0020*/  LDC.64 R2, c[0x4][0x10] ;  /* 0x01000400ff027b82 */ /* 0x000e620000000a00 */
[----:B------:R-:W-:Y:S01]  /*0030*/  VOTEU.ANY UR6, UPT, PT ;  /* 0x0000000000067886 */ /* 0x000fe200038e0100 */
[----:B------:R-:W1:Y:S01]  /*0040*/  LDCU.64 UR4, c[0x0][0x358] ;  /* 0x00006b00ff0477ac */ /* 0x000e620008000a00 */
[----:B------:R-:W1:Y:S01]  /*0050*/  POPC R5, UR6 ;  /* 0x0000000600057d09 */ /* 0x000e620008000000 */
[----:B------:R-:W-:-:S06]  /*0060*/  UFLO.U32 UR7, UR6 ;  /* 0x00000006000772bd */ /* 0x000fcc00080e0000 */
[----:B0-----:R-:W-:-:S13]  /*0070*/  ISETP.EQ.U32.AND P0, PT, R0, UR7, PT ;  /* 0x0000000700007c0c */ /* 0x001fda000bf02070 */
[----:B-1----:R-:W-:Y:S01]  /*0080*/  @P0 REDG.E.ADD.STRONG.GPU desc[UR4][R2.64], R5 ;  /* 0x000000050200098e */ /* 0x002fe2000c12e104 */
[----:B------:R-:W-:Y:S05]  /*0090*/  EXIT ;  /* 0x000000000000794d */ /* 0x000fea0003800000 */
.L_x_3:
        /* <DEDUP_REMOVED lines=14> */
.L_x_9:


//--------------------- .text._Z7kernel2v         --------------------------
	.section	.text._Z7kernel2v,"ax",@progbits
	.align	128
        .global         _Z7kernel2v
        .type           _Z7kernel2v,@function
        .size           _Z7kernel2v,(.L_x_10 - _Z7kernel2v)
        .other          _Z7kernel2v,@"STO_CUDA_ENTRY STV_DEFAULT"
_Z7kernel2v:
.text._Z7kernel2v:
[----:B------:R-:W-:Y:S08]  /*0000*/  LDC R1, c[0x0][0x37c] ;  /* 0x0000df00ff017b82 */ /* 0x000ff00000000800 */
[----:B------:R-:W0:Y:S01]  /*0010*/  LDC.64 R2, c[0x4][0x8] ;  /* 0x01000200ff027b82 */ /* 0x000e220000000a00 */
[----:B------:R-:W0:Y:S01]  /*0020*/  LDCU.64 UR4, c[0x0][0x358] ;  /* 0x00006b00ff0477ac */ /* 0x000e220008000a00 */
[----:B------:R-:W-:-:S05]  /*0030*/  MOV R5, 0x7fffffff ;  /* 0x7fffffff00057802 */ /* 0x000fca0000000f00 */
[----:B0-----:R-:W-:Y:S01]  /*0040*/  REDG.E.INC.STRONG.GPU desc[UR4][R2.64], R5 ;  /* 0x000000050200798e */ /* 0x001fe2000d92e104 */
[----:B------:R-:W-:Y:S05]  /*0050*/  EXIT ;  /* 0x000000000000794d */ /* 0x000fea0003800000 */
.L_x_4:
        /* <DEDUP_REMOVED lines=10> */
.L_x_10:


//--------------------- .text._Z7kernel1v         --------------------------
	.section	.text._Z7kernel1v,"ax",@progbits
	.align	128
        .global         _Z7kernel1v
        .type           _Z7kernel1v,@function
        .size           _Z7kernel1v,(.L_x_11 - _Z7kernel1v)
        .other          _Z7kernel1v,@"STO_CUDA_ENTRY STV_DEFAULT"
_Z7kernel1v:
.text._Z7kernel1v:
[----:B------:R-:W-:Y:S08]  /*0000*/  LDC R1, c[0x0][0x37c] ;  /* 0x0000df00ff017b82 */ /* 0x000ff00000000800 */
[----:B------:R-:W0:Y:S01]  /*0010*/  LDC.64 R2, c[0x4][RZ] ;  /* 0x01000000ff027b82 */ /* 0x000e220000000a00 */
[----:B------:R-:W0:Y:S01]  /*0020*/  LDCU.64 UR4, c[0x0][0x358] ;  /* 0x00006b00ff0477ac */ /* 0x000e220008000a00 */
[----:B------:R-:W-:-:S05]  /*0030*/  MOV R5, 0x7fffffff ;  /* 0x7fffffff00057802 */ /* 0x000fca0000000f00 */
[----:B0-----:R-:W-:Y:S01]  /*0040*/  REDG.E.INC.STRONG.GPU desc[UR4][R2.64], R5 ;  /* 0x000000050200798e */ /* 0x001fe2000d92e104 */
[----:B------:R-:W-:Y:S05]  /*0050*/  EXIT ;  /* 0x000000000000794d */ /* 0x000fea0003800000 */
.L_x_5:
        /* <DEDUP_REMOVED lines=10> */
.L_x_11:


//--------------------- .nv.global.init           --------------------------
	.section	.nv.global.init,"aw",@progbits
	.align	4
.nv.global.init:
	.type		a3,@object
	.size		a3,(a1 - a3)
a3:
        /*0000*/ 	.byte	0x0a, 0x00, 0x00, 0x00
	.type		a1,@object
	.size		a1,(a2 - a1)
a1:
        /*0004*/ 	.byte	0x04, 0x00, 0x00, 0x00
	.type		a2,@object
	.size		a2,(.L_2 - a2)
a2:
        /*0008*/ 	.byte	0x0a, 0x00, 0x00, 0x00
.L_2:


//--------------------- .nv.shared.reserved.0     --------------------------
	.section	.nv.shared.reserved.0,"aw",@nobits
	.weak		__nv_reservedSMEM_offset_0_alias
	.size		__nv_reservedSMEM_offset_0_alias, 0, 64
	.other		__nv_reservedSMEM_offset_0_alias,@"STO_CUDA_RESERVED_SHARED STV_DEFAULT"
__nv_reservedSMEM_offset_0_alias:
	.zero		0
	.zero		64


//--------------------- .nv.global                --------------------------
	.section	.nv.global,"aw",@nobits
	.align	4
.nv.global:
	.type		b3,@object
	.size		b3,(b1 - b3)
b3:
	.zero		40
	.type		b1,@object
	.size		b1,(b2 - b1)
b1:
	.zero		40
	.type		b2,@object
	.size		b2,(.L_3 - b2)
b2:
	.zero		40
.L_3:


//--------------------- .nv.constant0._Z7kernel6v --------------------------
	.section	.nv.constant0._Z7kernel6v,"a",@progbits
	.sectionflags	@""
	.align	4
.nv.constant0._Z7kernel6v:
	.zero		896


//--------------------- .nv.constant0._Z7kernel5v --------------------------
	.section	.nv.constant0._Z7kernel5v,"a",@progbits
	.sectionflags	@""
	.align	4
.nv.constant0._Z7kernel5v:
	.zero		896


//--------------------- .nv.constant0._Z7kernel4v --------------------------
	.section	.nv.constant0._Z7kernel4v,"a",@progbits
	.sectionflags	@""
	.align	4
.nv.constant0._Z7kernel4v:
	.zero		896


//--------------------- .nv.constant0._Z7kernel3v --------------------------
	.section	.nv.constant0._Z7kernel3v,"a",@progbits
	.sectionflags	@""
	.align	4
.nv.constant0._Z7kernel3v:
	.zero		896


//--------------------- .nv.constant0._Z7kernel2v --------------------------
	.section	.nv.constant0._Z7kernel2v,"a",@progbits
	.sectionflags	@""
	.align	4
.nv.constant0._Z7kernel2v:
	.zero		896


//--------------------- .nv.constant0._Z7kernel1v --------------------------
	.section	.nv.constant0._Z7kernel1v,"a",@progbits
	.sectionflags	@""
	.align	4
.nv.constant0._Z7kernel1v:
	.zero		896


//--------------------- SYMBOLS --------------------------

	.type		.nv.reservedSmem.offset0,@object
	.size		.nv.reservedSmem.offset0,0x4
